	.headerflags	@"EF_CUDA_TEXMODE_UNIFIED EF_CUDA_64BIT_ADDRESS EF_CUDA_ACCELERATORS EF_CUDA_SM90 EF_CUDA_VIRTUAL_SM(EF_CUDA_SM90)"
	.elftype	@"ET_EXEC"


//--------------------- .nv.info                  --------------------------
	.section	.nv.info,"",@"SHT_CUDA_INFO"
	.align	4


	//----- nvinfo : EIATTR_REGCOUNT
	.align		4
        /*0000*/ 	.byte	0x04, 0x2f
        /*0002*/ 	.short	(.L_1 - .L_0)
	.align		4
.L_0:
        /*0004*/ 	.word	index@(triton_poi_fused_convolution_div_14)
        /*0008*/ 	.word	0x00000022


	//----- nvinfo : EIATTR_MIN_STACK_SIZE
	.align		4
.L_1:
        /*000c*/ 	.byte	0x04, 0x12
        /*000e*/ 	.short	(.L_3 - .L_2)
	.align		4
.L_2:
        /*0010*/ 	.word	index@(triton_poi_fused_convolution_div_14)
        /*0014*/ 	.word	0x00000000


	//----- nvinfo : EIATTR_FRAME_SIZE
	.align		4
.L_3:
        /*0018*/ 	.byte	0x04, 0x11
        /*001a*/ 	.short	(.L_5 - .L_4)
	.align		4
.L_4:
        /*001c*/ 	.word	index@(triton_poi_fused_convolution_div_14)
        /*0020*/ 	.word	0x00000000


	//----- nvinfo : EIATTR_MIN_STACK_SIZE
	.align		4
.L_5:
        /*0024*/ 	.byte	0x04, 0x12
        /*0026*/ 	.short	(.L_7 - .L_6)
	.align		4
.L_6:
        /*0028*/ 	.word	index@(triton_poi_fused_convolution_div_14)
        /*002c*/ 	.word	0x00000000
.L_7:


//--------------------- .nv.info.triton_poi_fused_convolution_div_14 --------------------------
	.section	.nv.info.triton_poi_fused_convolution_div_14,"",@"SHT_CUDA_INFO"
	.sectionflags	@""
	.align	4


	//----- nvinfo : EIATTR_CUDA_API_VERSION
	.align		4
        /*0000*/ 	.byte	0x04, 0x37
        /*0002*/ 	.short	(.L_9 - .L_8)
.L_8:
        /*0004*/ 	.word	0x0000007c


	//----- nvinfo : EIATTR_KPARAM_INFO
	.align		4
.L_9:
        /*0008*/ 	.byte	0x04, 0x17
        /*000a*/ 	.short	(.L_11 - .L_10)
.L_10:
        /*000c*/ 	.word	0x00000000
        /*0010*/ 	.short	0x0005
        /*0012*/ 	.short	0x0024
        /*0014*/ 	.byte	0x00, 0xf0, 0x11, 0x00


	//----- nvinfo : EIATTR_KPARAM_INFO
	.align		4
.L_11:
        /*0018*/ 	.byte	0x04, 0x17
        /*001a*/ 	.short	(.L_13 - .L_12)
.L_12:
        /*001c*/ 	.word	0x00000000
        /*0020*/ 	.short	0x0004
        /*0022*/ 	.short	0x0020
        /*0024*/ 	.byte	0x00, 0xf0, 0x11, 0x00


	//----- nvinfo : EIATTR_KPARAM_INFO
	.align		4
.L_13:
        /*0028*/ 	.byte	0x04, 0x17
        /*002a*/ 	.short	(.L_15 - .L_14)
.L_14:
        /*002c*/ 	.word	0x00000000
        /*0030*/ 	.short	0x0003
        /*0032*/ 	.short	0x0018
        /*0034*/ 	.byte	0x00, 0xf4, 0x21, 0x00


	//----- nvinfo : EIATTR_KPARAM_INFO
	.align		4
.L_15:
        /*0038*/ 	.byte	0x04, 0x17
        /*003a*/ 	.short	(.L_17 - .L_16)
.L_16:
        /*003c*/ 	.word	0x00000000
        /*0040*/ 	.short	0x0002
        /*0042*/ 	.short	0x0010
        /*0044*/ 	.byte	0x00, 0xf4, 0x21, 0x00


	//----- nvinfo : EIATTR_KPARAM_INFO
	.align		4
.L_17:
        /*0048*/ 	.byte	0x04, 0x17
        /*004a*/ 	.short	(.L_19 - .L_18)
.L_18:
        /*004c*/ 	.word	0x00000000
        /*0050*/ 	.short	0x0001
        /*0052*/ 	.short	0x0008
        /*0054*/ 	.byte	0x00, 0xf4, 0x21, 0x00


	//----- nvinfo : EIATTR_KPARAM_INFO
	.align		4
.L_19:
        /*0058*/ 	.byte	0x04, 0x17
        /*005a*/ 	.short	(.L_21 - .L_20)
.L_20:
        /*005c*/ 	.word	0x00000000
        /*0060*/ 	.short	0x0000
        /*0062*/ 	.short	0x0000
        /*0064*/ 	.byte	0x00, 0xf4, 0x21, 0x00


	//----- nvinfo : EIATTR_SPARSE_MMA_MASK
	.align		4
.L_21:
        /*0068*/ 	.byte	0x03, 0x50
        /*006a*/ 	.short	0x0000


	//----- nvinfo : EIATTR_MAXREG_COUNT
	.align		4
        /*006c*/ 	.byte	0x03, 0x1b
        /*006e*/ 	.short	0x00ff


	//----- nvinfo : EIATTR_EXIT_INSTR_OFFSETS
	.align		4
        /*0070*/ 	.byte	0x04, 0x1c
        /*0072*/ 	.short	(.L_23 - .L_22)


	//   ....[0]....
.L_22:
        /*0074*/ 	.word	0x00000830


	//   ....[1]....
        /*0078*/ 	.word	0x00000850


	//----- nvinfo : EIATTR_REQNTID
	.align		4
.L_23:
        /*007c*/ 	.byte	0x04, 0x10
        /*007e*/ 	.short	(.L_25 - .L_24)
.L_24:
        /*0080*/ 	.word	0x00000080
        /*0084*/ 	.word	0x00000001
        /*0088*/ 	.word	0x00000001


	//----- nvinfo : EIATTR_CBANK_PARAM_SIZE
	.align		4
.L_25:
        /*008c*/ 	.byte	0x03, 0x19
        /*008e*/ 	.short	0x0028


	//----- nvinfo : EIATTR_PARAM_CBANK
	.align		4
        /*0090*/ 	.byte	0x04, 0x0a
        /*0092*/ 	.short	(.L_27 - .L_26)
	.align		4
.L_26:
        /*0094*/ 	.word	index@(.nv.constant0.triton_poi_fused_convolution_div_14)
        /*0098*/ 	.short	0x0210
        /*009a*/ 	.short	0x0028


	//----- nvinfo : EIATTR_SW_WAR
	.align		4
.L_27:
        /*009c*/ 	.byte	0x04, 0x36
        /*009e*/ 	.short	(.L_29 - .L_28)
.L_28:
        /*00a0*/ 	.word	0x00000008
.L_29:


//--------------------- .nv.callgraph             --------------------------
	.section	.nv.callgraph,"",@"SHT_CUDA_CALLGRAPH"
	.align	4
	.sectionentsize	8
	.align		4
        /*0000*/ 	.word	0x00000000
	.align		4
        /*0004*/ 	.word	0xffffffff
	.align		4
        /*0008*/ 	.word	0x00000000
	.align		4
        /*000c*/ 	.word	0xfffffffe
	.align		4
        /*0010*/ 	.word	0x00000000
	.align		4
        /*0014*/ 	.word	0xfffffffd
	.align		4
        /*0018*/ 	.word	0x00000000
	.align		4
        /*001c*/ 	.word	0xfffffffc


//--------------------- .text.triton_poi_fused_convolution_div_14 --------------------------
	.section	.text.triton_poi_fused_convolution_div_14,"ax",@progbits
	.sectionflags	@"SHF_BARRIERS=1"
	.align	128
        .global         triton_poi_fused_convolution_div_14
        .type           triton_poi_fused_convolution_div_14,@function
        .size           triton_poi_fused_convolution_div_14,(.L_x_1 - triton_poi_fused_convolution_div_14)
        .other          triton_poi_fused_convolution_div_14,@"STO_CUDA_ENTRY STV_DEFAULT"
triton_poi_fused_convolution_div_14:
.text.triton_poi_fused_convolution_div_14:
[----:B------:R-:W0:Y:S01]  /*0000*/  LDC R1, c[0x0][0x28] ;  /* 0x00000a00ff017b82 */ /* 0x000e220000000800 */
[----:B------:R-:W1:Y:S07]  /*0010*/  S2R R5, SR_TID.X ;  /* 0x0000000000057919 */ /* 0x000e6e0000002100 */
[----:B------:R-:W2:Y:S01]  /*0020*/  LDC.64 R24, c[0x0][0x218] ;  /* 0x00008600ff187b82 */ /* 0x000ea20000000a00 */
[----:B------:R-:W-:Y:S01]  /*0030*/  ULDC.64 UR6, c[0x0][0x208] ;  /* 0x0000820000067ab9 */ /* 0x000fe20000000a00 */
[----:B------:R-:W3:Y:S01]  /*0040*/  S2R R2, SR_CTAID.Y ;  /* 0x0000000000027919 */ /* 0x000ee20000002600 */
[----:B------:R-:W4:Y:S01]  /*0050*/  S2R R16, SR_CTAID.X ;  /* 0x0000000000107919 */ /* 0x000f220000002500 */
[----:B--2---:R2:W5:Y:S01]  /*0060*/  LDG.E R24, desc[UR6][R24.64] ;  /* 0x0000000618187981 */ /* 0x004562000c1e1900 */
[----:B-1----:R-:W-:-:S02]  /*0070*/  SHF.L.U32 R18, R5, 0x2, RZ ;  /* 0x0000000205127819 */ /* 0x002fc400000006ff */
[----:B---3--:R-:W-:Y:S02]  /*0080*/  SHF.L.U32 R0, R2, 0xa, RZ ;  /* 0x0000000a02007819 */ /* 0x008fe400000006ff */
[----:B------:R-:W-:Y:S02]  /*0090*/  LOP3.LUT R18, R18, 0x1fc, RZ, 0xc0, !PT ;  /* 0x000001fc12127812 */ /* 0x000fe400078ec0ff */
[----:B------:R-:W-:Y:S02]  /*00a0*/  SHF.R.S32.HI R11, RZ, 0x15, R2 ;  /* 0x00000015ff0b7819 */ /* 0x000fe40000011402 */
[----:B------:R-:W-:Y:S01]  /*00b0*/  LOP3.LUT R4, R0, R18, RZ, 0xfc, !PT ;  /* 0x0000001200047212 */ /* 0x000fe200078efcff */
[----:B------:R-:W1:Y:S01]  /*00c0*/  LDC.64 R2, c[0x0][0x210] ;  /* 0x00008400ff027b82 */ /* 0x000e620000000a00 */
[----:B------:R-:W-:Y:S02]  /*00d0*/  SGXT R11, R11, 0x1 ;  /* 0x000000010b0b781a */ /* 0x000fe40000000200 */
[----:B------:R-:W-:-:S04]  /*00e0*/  SHF.R.S32.HI R7, RZ, 0x1f, R4 ;  /* 0x0000001fff077819 */ /* 0x000fc80000011404 */
[-C--:B------:R-:W-:Y:S02]  /*00f0*/  LEA.HI R7, R7, R4.reuse, RZ, 0x6 ;  /* 0x0000000407077211 */ /* 0x080fe400078f30ff */
[----:B------:R-:W-:Y:S02]  /*0100*/  LEA.HI R11, R11, R4, RZ, 0x6 ;  /* 0x000000040b0b7211 */ /* 0x000fe400078f30ff */
[----:B------:R-:W-:Y:S02]  /*0110*/  LOP3.LUT R9, R7, 0xffffffc0, RZ, 0xc0, !PT ;  /* 0xffffffc007097812 */ /* 0x000fe400078ec0ff */
[----:B------:R-:W-:Y:S02]  /*0120*/  IADD3 R11, R11, 0x200, RZ ;  /* 0x000002000b0b7810 */ /* 0x000fe40007ffe0ff */
[----:B------:R-:W-:Y:S02]  /*0130*/  IADD3 R9, R4, -R9, RZ ;  /* 0x8000000904097210 */ /* 0x000fe40007ffe0ff */
[----:B------:R-:W-:-:S02]  /*0140*/  SHF.R.S32.HI R23, RZ, 0x6, R7 ;  /* 0x00000006ff177819 */ /* 0x000fc40000011407 */
[C---:B----4-:R-:W-:Y:S02]  /*0150*/  LEA R22, R16.reuse, R9, 0x6 ;  /* 0x0000000910167211 */ /* 0x050fe400078e30ff */
[----:B------:R-:W-:Y:S02]  /*0160*/  ISETP.GE.AND P2, PT, R16, 0x9, PT ;  /* 0x000000091000780c */ /* 0x000fe40003f46270 */
[----:B------:R-:W-:Y:S01]  /*0170*/  SHF.R.S32.HI R11, RZ, 0x6, R11 ;  /* 0x00000006ff0b7819 */ /* 0x000fe2000001140b */
[----:B------:R-:W-:Y:S01]  /*0180*/  IMAD R23, R23, 0x240, R22 ;  /* 0x0000024017177824 */ /* 0x000fe200078e0216 */
[----:B------:R-:W-:-:S03]  /*0190*/  CS2R R8, SRZ ;  /* 0x0000000000087805 */ /* 0x000fc6000001ff00 */
[----:B------:R-:W-:Y:S01]  /*01a0*/  IMAD R22, R11, 0x240, R22 ;  /* 0x000002400b167824 */ /* 0x000fe200078e0216 */
[----:B------:R-:W-:Y:S01]  /*01b0*/  CS2R R10, SRZ ;  /* 0x00000000000a7805 */ /* 0x000fe2000001ff00 */
[----:B-1----:R-:W-:-:S05]  /*01c0*/  IMAD.WIDE R6, R23, 0x4, R2 ;  /* 0x0000000417067825 */ /* 0x002fca00078e0202 */
[----:B------:R1:W3:Y:S01]  /*01d0*/  @!P2 LDG.E.EL.128 R8, desc[UR6][R6.64] ;  /* 0x000000060608a981 */ /* 0x0002e2000c2e1d00 */
[----:B------:R-:W-:Y:S02]  /*01e0*/  CS2R R12, SRZ ;  /* 0x00000000000c7805 */ /* 0x000fe4000001ff00 */
[----:B------:R-:W-:Y:S01]  /*01f0*/  CS2R R14, SRZ ;  /* 0x00000000000e7805 */ /* 0x000fe2000001ff00 */
[----:B------:R-:W-:-:S05]  /*0200*/  IMAD.WIDE R2, R22, 0x4, R2 ;  /* 0x0000000416027825 */ /* 0x000fca00078e0202 */
[----:B------:R4:W3:Y:S01]  /*0210*/  @!P2 LDG.E.EL.128 R12, desc[UR6][R2.64] ;  /* 0x00000006020ca981 */ /* 0x0008e2000c2e1d00 */
[----:B------:R-:W1:Y:S01]  /*0220*/  S2UR UR5, SR_CgaCtaId ;  /* 0x00000000000579c3 */ /* 0x000e620000008800 */
[----:B------:R-:W-:Y:S01]  /*0230*/  UMOV UR4, 0x400 ;  /* 0x0000040000047882 */ /* 0x000fe20000000000 */
[----:B------:R-:W-:Y:S02]  /*0240*/  LOP3.LUT R17, R5, 0x7f, RZ, 0xc0, !PT ;  /* 0x0000007f05117812 */ /* 0x000fe400078ec0ff */
[----:B------:R-:W-:Y:S02]  /*0250*/  LOP3.LUT R5, R0, 0x7f, R5, 0xf8, !PT ;  /* 0x0000007f00057812 */ /* 0x000fe400078ef805 */
[----:B------:R-:W-:Y:S02]  /*0260*/  LOP3.LUT R19, R0, 0x80, R17, 0xfe, !PT ;  /* 0x0000008000137812 */ /* 0x000fe400078efe11 */
[----:B------:R-:W-:Y:S01]  /*0270*/  LOP3.LUT R21, R0, 0x100, R17, 0xfe, !PT ;  /* 0x0000010000157812 */ /* 0x000fe200078efe11 */
[----:B01----:R-:W-:-:S06]  /*0280*/  UPRMT UR4, UR5, 0x654, UR4 ;  /* 0x0000065405047896 */ /* 0x003fcc0008000004 */
[----:B------:R-:W-:Y:S02]  /*0290*/  LEA R18, R18, UR4, 0x3 ;  /* 0x0000000412127c11 */ /* 0x000fe4000f8e18ff */
[----:B--2---:R-:W-:Y:S01]  /*02a0*/  LOP3.LUT R25, R0, 0x180, R17, 0xfe, !PT ;  /* 0x0000018000197812 */ /* 0x004fe200078efe11 */
[--C-:B------:R-:W-:Y:S01]  /*02b0*/  IMAD R0, R19, 0x9, R16.reuse ;  /* 0x0000000913007824 */ /* 0x100fe200078e0210 */
[----:B------:R-:W-:Y:S01]  /*02c0*/  LOP3.LUT R7, R5, 0x200, RZ, 0xfc, !PT ;  /* 0x0000020005077812 */ /* 0x000fe200078efcff */
[--C-:B----4-:R-:W-:Y:S01]  /*02d0*/  IMAD R2, R21, 0x9, R16.reuse ;  /* 0x0000000915027824 */ /* 0x110fe200078e0210 */
[C---:B------:R-:W-:Y:S02]  /*02e0*/  LOP3.LUT R19, R5.reuse, 0x280, RZ, 0xfc, !PT ;  /* 0x0000028005137812 */ /* 0x040fe400078efcff */
[----:B------:R-:W-:Y:S01]  /*02f0*/  LOP3.LUT R21, R5, 0x300, RZ, 0xfc, !PT ;  /* 0x0000030005157812 */ /* 0x000fe200078efcff */
[--C-:B------:R-:W-:Y:S01]  /*0300*/  IMAD R3, R25, 0x9, R16.reuse ;  /* 0x0000000919037824 */ /* 0x100fe200078e0210 */
[C---:B------:R-:W-:Y:S01]  /*0310*/  LOP3.LUT R25, R5.reuse, 0x380, RZ, 0xfc, !PT ;  /* 0x0000038005197812 */ /* 0x040fe200078efcff */
[----:B------:R-:W-:-:S02]  /*0320*/  IMAD R4, R5, 0x9, R16 ;  /* 0x0000000905047824 */ /* 0x000fc400078e0210 */
[--C-:B------:R-:W-:Y:S01]  /*0330*/  IMAD R5, R7, 0x9, R16.reuse ;  /* 0x0000000907057824 */ /* 0x100fe200078e0210 */
[----:B------:R-:W-:Y:S01]  /*0340*/  LOP3.LUT R20, R17, 0x100, RZ, 0xfc, !PT ;  /* 0x0000010011147812 */ /* 0x000fe200078efcff */
[--C-:B------:R-:W-:Y:S01]  /*0350*/  IMAD R6, R19, 0x9, R16.reuse ;  /* 0x0000000913067824 */ /* 0x100fe200078e0210 */
[----:B------:R-:W-:Y:S01]  /*0360*/  LOP3.LUT R19, R17, 0x80, RZ, 0xfc, !PT ;  /* 0x0000008011137812 */ /* 0x000fe200078efcff */
[----:B------:R-:W-:Y:S01]  /*0370*/  IMAD R7, R21, 0x9, R16 ;  /* 0x0000000915077824 */ /* 0x000fe200078e0210 */
[C---:B------:R-:W-:Y:S02]  /*0380*/  LOP3.LUT R21, R17.reuse, 0x180, RZ, 0xfc, !PT ;  /* 0x0000018011157812 */ /* 0x040fe400078efcff */
[----:B------:R-:W-:Y:S02]  /*0390*/  LEA R17, R17, UR4, 0x3 ;  /* 0x0000000411117c11 */ /* 0x000fe4000f8e18ff */
[----:B------:R-:W-:Y:S02]  /*03a0*/  LEA R19, R19, UR4, 0x3 ;  /* 0x0000000413137c11 */ /* 0x000fe4000f8e18ff */
[----:B------:R-:W-:-:S02]  /*03b0*/  LEA R20, R20, UR4, 0x3 ;  /* 0x0000000414147c11 */ /* 0x000fc4000f8e18ff */
[----:B------:R-:W-:Y:S01]  /*03c0*/  LEA R21, R21, UR4, 0x3 ;  /* 0x0000000415157c11 */ /* 0x000fe2000f8e18ff */
[----:B------:R-:W-:Y:S01]  /*03d0*/  IMAD R16, R25, 0x9, R16 ;  /* 0x0000000919107824 */ /* 0x000fe200078e0210 */
[C---:B-----5:R-:W-:Y:S02]  /*03e0*/  FSETP.GT.AND P0, PT, |R24|.reuse, 8.50705917302346158658e+37, PT ;  /* 0x7e8000001800780b */ /* 0x060fe40003f04200 */
[----:B------:R-:W-:-:S11]  /*03f0*/  FSETP.GEU.AND P1, PT, |R24|, 1.175494350822287508e-38, PT ;  /* 0x008000001800780b */ /* 0x000fd60003f2e200 */
[----:B------:R-:W-:-:S04]  /*0400*/  @P0 FMUL R24, R24, 0.25 ;  /* 0x3e80000018180820 */ /* 0x000fc80000400000 */
[----:B------:R-:W-:-:S06]  /*0410*/  @!P1 FMUL R24, R24, 16777216 ;  /* 0x4b80000018189820 */ /* 0x000fcc0000400000 */
[----:B------:R-:W0:Y:S01]  /*0420*/  MUFU.RCP R24, R24 ;  /* 0x0000001800187308 */ /* 0x000e220000001000 */
[----:B---3--:R-:W-:Y:S01]  /*0430*/  @P0 FMUL R8, R8, 0.25 ;  /* 0x3e80000008080820 */ /* 0x008fe20000400000 */
[----:B------:R-:W-:Y:S01]  /*0440*/  @P0 FMUL R9, R9, 0.25 ;  /* 0x3e80000009090820 */ /* 0x000fe20000400000 */
[----:B------:R-:W-:Y:S01]  /*0450*/  @P0 FMUL R10, R10, 0.25 ;  /* 0x3e8000000a0a0820 */ /* 0x000fe20000400000 */
[----:B------:R-:W-:Y:S01]  /*0460*/  @P0 FMUL R11, R11, 0.25 ;  /* 0x3e8000000b0b0820 */ /* 0x000fe20000400000 */
[----:B------:R-:W-:Y:S01]  /*0470*/  @!P1 FMUL R8, R8, 16777216 ;  /* 0x4b80000008089820 */ /* 0x000fe20000400000 */
[----:B------:R-:W-:Y:S01]  /*0480*/  @!P1 FMUL R9, R9, 16777216 ;  /* 0x4b80000009099820 */ /* 0x000fe20000400000 */
[----:B------:R-:W-:Y:S01]  /*0490*/  @!P1 FMUL R10, R10, 16777216 ;  /* 0x4b8000000a0a9820 */ /* 0x000fe20000400000 */
[----:B------:R-:W-:Y:S01]  /*04a0*/  @!P1 FMUL R11, R11, 16777216 ;  /* 0x4b8000000b0b9820 */ /* 0x000fe20000400000 */
[C---:B0-----:R-:W-:Y:S01]  /*04b0*/  FMUL R8, R24.reuse, R8 ;  /* 0x0000000818087220 */ /* 0x041fe20000400000 */
[C---:B------:R-:W-:Y:S01]  /*04c0*/  FMUL R9, R24.reuse, R9 ;  /* 0x0000000918097220 */ /* 0x040fe20000400000 */
[C---:B------:R-:W-:Y:S01]  /*04d0*/  FMUL R10, R24.reuse, R10 ;  /* 0x0000000a180a7220 */ /* 0x040fe20000400000 */
[----:B------:R-:W-:-:S02]  /*04e0*/  FMUL R11, R24, R11 ;  /* 0x0000000b180b7220 */ /* 0x000fc40000400000 */
[----:B------:R-:W-:Y:S04]  /*04f0*/  STS [R18], R8 ;  /* 0x0000000812007388 */ /* 0x000fe80000000800 */
[----:B------:R-:W-:Y:S04]  /*0500*/  STS [R18+0x8], R9 ;  /* 0x0000080912007388 */ /* 0x000fe80000000800 */
[----:B------:R-:W-:Y:S04]  /*0510*/  STS [R18+0x10], R10 ;  /* 0x0000100a12007388 */ /* 0x000fe80000000800 */
[----:B------:R-:W-:Y:S01]  /*0520*/  STS [R18+0x18], R11 ;  /* 0x0000180b12007388 */ /* 0x000fe20000000800 */
[----:B------:R-:W-:Y:S01]  /*0530*/  BAR.SYNC.DEFER_BLOCKING 0x0 ;  /* 0x0000000000007b1d */ /* 0x000fe20000010000 */
[----:B------:R-:W-:Y:S01]  /*0540*/  @P0 FMUL R12, R12, 0.25 ;  /* 0x3e8000000c0c0820 */ /* 0x000fe20000400000 */
[----:B------:R-:W-:Y:S01]  /*0550*/  @P0 FMUL R13, R13, 0.25 ;  /* 0x3e8000000d0d0820 */ /* 0x000fe20000400000 */
[----:B------:R-:W-:Y:S01]  /*0560*/  @P0 FMUL R14, R14, 0.25 ;  /* 0x3e8000000e0e0820 */ /* 0x000fe20000400000 */
[----:B------:R-:W-:Y:S01]  /*0570*/  @P0 FMUL R15, R15, 0.25 ;  /* 0x3e8000000f0f0820 */ /* 0x000fe20000400000 */
[----:B------:R-:W-:Y:S01]  /*0580*/  @!P1 FMUL R12, R12, 16777216 ;  /* 0x4b8000000c0c9820 */ /* 0x000fe20000400000 */
[----:B------:R-:W-:Y:S01]  /*0590*/  @!P1 FMUL R13, R13, 16777216 ;  /* 0x4b8000000d0d9820 */ /* 0x000fe20000400000 */
[----:B------:R-:W-:Y:S01]  /*05a0*/  @!P1 FMUL R14, R14, 16777216 ;  /* 0x4b8000000e0e9820 */ /* 0x000fe20000400000 */
[----:B------:R-:W-:Y:S01]  /*05b0*/  @!P1 FMUL R15, R15, 16777216 ;  /* 0x4b8000000f0f9820 */ /* 0x000fe20000400000 */
[----:B------:R-:W0:Y:S04]  /*05c0*/  LDS R26, [R17] ;  /* 0x00000000111a7984 */ /* 0x000e280000000800 */
[----:B------:R-:W1:Y:S04]  /*05d0*/  LDS R29, [R19] ;  /* 0x00000000131d7984 */ /* 0x000e680000000800 */
[----:B------:R-:W2:Y:S04]  /*05e0*/  LDS R28, [R20] ;  /* 0x00000000141c7984 */ /* 0x000ea80000000800 */
[----:B------:R-:W3:Y:S01]  /*05f0*/  LDS R27, [R21] ;  /* 0x00000000151b7984 */ /* 0x000ee20000000800 */
[----:B------:R-:W-:Y:S01]  /*0600*/  BAR.SYNC.DEFER_BLOCKING 0x0 ;  /* 0x0000000000007b1d */ /* 0x000fe20000010000 */
[C---:B------:R-:W-:Y:S01]  /*0610*/  FMUL R12, R24.reuse, R12 ;  /* 0x0000000c180c7220 */ /* 0x040fe20000400000 */
[C---:B------:R-:W-:Y:S01]  /*0620*/  FMUL R13, R24.reuse, R13 ;  /* 0x0000000d180d7220 */ /* 0x040fe20000400000 */
[C---:B------:R-:W-:Y:S01]  /*0630*/  FMUL R14, R24.reuse, R14 ;  /* 0x0000000e180e7220 */ /* 0x040fe20000400000 */
[----:B------:R-:W-:-:S04]  /*0640*/  FMUL R15, R24, R15 ;  /* 0x0000000f180f7220 */ /* 0x000fc80000400000 */
[----:B------:R-:W4:Y:S01]  /*0650*/  LDC.64 R24, c[0x0][0x220] ;  /* 0x00008800ff187b82 */ /* 0x000f220000000a00 */
[----:B------:R-:W-:Y:S04]  /*0660*/  STS [R18], R12 ;  /* 0x0000000c12007388 */ /* 0x000fe80000000800 */
[----:B------:R-:W-:Y:S04]  /*0670*/  STS [R18+0x8], R13 ;  /* 0x0000080d12007388 */ /* 0x000fe80000000800 */
[----:B------:R-:W-:Y:S04]  /*0680*/  STS [R18+0x10], R14 ;  /* 0x0000100e12007388 */ /* 0x000fe80000000800 */
[----:B------:R-:W-:Y:S01]  /*0690*/  STS [R18+0x18], R15 ;  /* 0x0000180f12007388 */ /* 0x000fe20000000800 */
[----:B------:R-:W-:Y:S01]  /*06a0*/  BAR.SYNC.DEFER_BLOCKING 0x0 ;  /* 0x0000000000007b1d */ /* 0x000fe20000010000 */
[----:B----4-:R-:W-:-:S05]  /*06b0*/  IMAD.WIDE R30, R4, 0x4, R24 ;  /* 0x00000004041e7825 */ /* 0x010fca00078e0218 */
[----:B0-----:R0:W-:Y:S04]  /*06c0*/  @!P2 STG.E desc[UR6][R30.64], R26 ;  /* 0x0000001a1e00a986 */ /* 0x0011e8000c101906 */
[----:B------:R-:W4:Y:S04]  /*06d0*/  LDS R17, [R17] ;  /* 0x0000000011117984 */ /* 0x000f280000000800 */
[----:B------:R-:W-:Y:S01]  /*06e0*/  LDS R20, [R20] ;  /* 0x0000000014147984 */ /* 0x000fe20000000800 */
[----:B0-----:R-:W-:-:S03]  /*06f0*/  IMAD.WIDE R30, R0, 0x4, R24 ;  /* 0x00000004001e7825 */ /* 0x001fc600078e0218 */
[----:B------:R-:W-:Y:S04]  /*0700*/  LDS R21, [R21] ;  /* 0x0000000015157984 */ /* 0x000fe80000000800 */
[----:B------:R0:W5:Y:S04]  /*0710*/  LDS R0, [R19] ;  /* 0x0000000013007984 */ /* 0x0001680000000800 */
[----:B-1----:R-:W-:Y:S01]  /*0720*/  @!P2 STG.E desc[UR6][R30.64], R29 ;  /* 0x0000001d1e00a986 */ /* 0x002fe2000c101906 */
[----:B0-----:R-:W-:-:S05]  /*0730*/  IMAD.WIDE R18, R2, 0x4, R24 ;  /* 0x0000000402127825 */ /* 0x001fca00078e0218 */
[----:B--2---:R0:W-:Y:S02]  /*0740*/  @!P2 STG.E desc[UR6][R18.64], R28 ;  /* 0x0000001c1200a986 */ /* 0x0041e4000c101906 */
[----:B0-----:R-:W0:Y:S01]  /*0750*/  LDC.64 R18, c[0x0][0x228] ;  /* 0x00008a00ff127b82 */ /* 0x001e220000000a00 */
[----:B------:R-:W-:-:S05]  /*0760*/  IMAD.WIDE R2, R3, 0x4, R24 ;  /* 0x0000000403027825 */ /* 0x000fca00078e0218 */
[----:B---3--:R1:W-:Y:S02]  /*0770*/  @!P2 STG.E desc[UR6][R2.64], R27 ;  /* 0x0000001b0200a986 */ /* 0x0083e4000c101906 */
[----:B-1----:R-:W-:-:S04]  /*0780*/  IMAD.WIDE R2, R5, 0x4, R24 ;  /* 0x0000000405027825 */ /* 0x002fc800078e0218 */
[--C-:B------:R-:W-:Y:S01]  /*0790*/  IMAD.WIDE R4, R6, 0x4, R24.reuse ;  /* 0x0000000406047825 */ /* 0x100fe200078e0218 */
[----:B----4-:R1:W-:Y:S03]  /*07a0*/  @!P2 STG.E desc[UR6][R2.64], R17 ;  /* 0x000000110200a986 */ /* 0x0103e6000c101906 */
[--C-:B------:R-:W-:Y:S01]  /*07b0*/  IMAD.WIDE R6, R7, 0x4, R24.reuse ;  /* 0x0000000407067825 */ /* 0x100fe200078e0218 */
[----:B-----5:R1:W-:Y:S03]  /*07c0*/  @!P2 STG.E desc[UR6][R4.64], R0 ;  /* 0x000000000400a986 */ /* 0x0203e6000c101906 */
[----:B------:R-:W-:Y:S01]  /*07d0*/  IMAD.WIDE R24, R16, 0x4, R24 ;  /* 0x0000000410187825 */ /* 0x000fe200078e0218 */
[----:B------:R1:W-:Y:S03]  /*07e0*/  @!P2 STG.E desc[UR6][R6.64], R20 ;  /* 0x000000140600a986 */ /* 0x0003e6000c101906 */
[--C-:B0-----:R-:W-:Y:S01]  /*07f0*/  IMAD.WIDE R30, R23, 0x4, R18.reuse ;  /* 0x00000004171e7825 */ /* 0x101fe200078e0212 */
[----:B------:R1:W-:Y:S04]  /*0800*/  @!P2 STG.E desc[UR6][R24.64], R21 ;  /* 0x000000151800a986 */ /* 0x0003e8000c101906 */
[----:B------:R1:W-:Y:S01]  /*0810*/  @!P2 STG.E.128 desc[UR6][R30.64], R8 ;  /* 0x000000081e00a986 */ /* 0x0003e2000c101d06 */
[----:B------:R-:W-:Y:S01]  /*0820*/  IMAD.WIDE R18, R22, 0x4, R18 ;  /* 0x0000000416127825 */ /* 0x000fe200078e0212 */
[----:B------:R-:W-:Y:S06]  /*0830*/  @P2 EXIT ;  /* 0x000000000000294d */ /* 0x000fec0003800000 */
[----:B------:R-:W-:Y:S01]  /*0840*/  STG.E.128 desc[UR6][R18.64], R12 ;  /* 0x0000000c12007986 */ /* 0x000fe2000c101d06 */
[----:B------:R-:W-:Y:S05]  /*0850*/  EXIT ;  /* 0x000000000000794d */ /* 0x000fea0003800000 */
.L_x_0:
[----:B------:R-:W-:-:S00]  /*0860*/  BRA `(.L_x_0) ;  /* 0xfffffffc00fc7947 */ /* 0x000fc0000383ffff */
[----:B------:R-:W-:-:S00]  /*0870*/  NOP ;  /* 0x0000000000007918 */ /* 0x000fc00000000000 */
        /* <DEDUP_REMOVED lines=8> */
.L_x_1:


//--------------------- .nv.shared.triton_poi_fused_convolution_div_14 --------------------------
	.section	.nv.shared.triton_poi_fused_convolution_div_14,"aw",@nobits
	.sectionflags	@""
	.align	16
	.zero		1024


//--------------------- .nv.constant0.triton_poi_fused_convolution_div_14 --------------------------
	.section	.nv.constant0.triton_poi_fused_convolution_div_14,"a",@progbits
	.sectionflags	@""
	.align	4
.nv.constant0.triton_poi_fused_convolution_div_14:
	.zero		568
